	.headerflags	@"EF_CUDA_TEXMODE_UNIFIED EF_CUDA_64BIT_ADDRESS EF_CUDA_ACCELERATORS EF_CUDA_SM90 EF_CUDA_VIRTUAL_SM(EF_CUDA_SM90)"
	.elftype	@"ET_EXEC"


//--------------------- .nv.info                  --------------------------
	.section	.nv.info,"",@"SHT_CUDA_INFO"
	.align	4


	//----- nvinfo : EIATTR_REGCOUNT
	.align		4
        /*0000*/ 	.byte	0x04, 0x2f
        /*0002*/ 	.short	(.L_3 - .L_2)
	.align		4
.L_2:
        /*0004*/ 	.word	index@(triton_poi_fused__native_batch_norm_legit_no_training_relu_30)
        /*0008*/ 	.word	0x00000011


	//----- nvinfo : EIATTR_MIN_STACK_SIZE
	.align		4
.L_3:
        /*000c*/ 	.byte	0x04, 0x12
        /*000e*/ 	.short	(.L_5 - .L_4)
	.align		4
.L_4:
        /*0010*/ 	.word	index@(triton_poi_fused__native_batch_norm_legit_no_training_relu_30)
        /*0014*/ 	.word	0x00000000


	//----- nvinfo : EIATTR_FRAME_SIZE
	.align		4
.L_5:
        /*0018*/ 	.byte	0x04, 0x11
        /*001a*/ 	.short	(.L_7 - .L_6)
	.align		4
.L_6:
        /*001c*/ 	.word	index@(triton_poi_fused__native_batch_norm_legit_no_training_relu_30)
        /*0020*/ 	.word	0x00000000


	//----- nvinfo : EIATTR_MIN_STACK_SIZE
	.align		4
.L_7:
        /*0024*/ 	.byte	0x04, 0x12
        /*0026*/ 	.short	(.L_9 - .L_8)
	.align		4
.L_8:
        /*0028*/ 	.word	index@(triton_poi_fused__native_batch_norm_legit_no_training_relu_30)
        /*002c*/ 	.word	0x00000000
.L_9:


//--------------------- .nv.info.triton_poi_fused__native_batch_norm_legit_no_training_relu_30 --------------------------
	.section	.nv.info.triton_poi_fused__native_batch_norm_legit_no_training_relu_30,"",@"SHT_CUDA_INFO"
	.sectionflags	@""
	.align	4


	//----- nvinfo : EIATTR_CUDA_API_VERSION
	.align		4
        /*0000*/ 	.byte	0x04, 0x37
        /*0002*/ 	.short	(.L_11 - .L_10)
.L_10:
        /*0004*/ 	.word	0x0000007c


	//----- nvinfo : EIATTR_KPARAM_INFO
	.align		4
.L_11:
        /*0008*/ 	.byte	0x04, 0x17
        /*000a*/ 	.short	(.L_13 - .L_12)
.L_12:
        /*000c*/ 	.word	0x00000000
        /*0010*/ 	.short	0x0006
        /*0012*/ 	.short	0x0030
        /*0014*/ 	.byte	0x00, 0xf0, 0x11, 0x00


	//----- nvinfo : EIATTR_KPARAM_INFO
	.align		4
.L_13:
        /*0018*/ 	.byte	0x04, 0x17
        /*001a*/ 	.short	(.L_15 - .L_14)
.L_14:
        /*001c*/ 	.word	0x00000000
        /*0020*/ 	.short	0x0005
        /*0022*/ 	.short	0x0028
        /*0024*/ 	.byte	0x00, 0xf4, 0x21, 0x00


	//----- nvinfo : EIATTR_KPARAM_INFO
	.align		4
.L_15:
        /*0028*/ 	.byte	0x04, 0x17
        /*002a*/ 	.short	(.L_17 - .L_16)
.L_16:
        /*002c*/ 	.word	0x00000000
        /*0030*/ 	.short	0x0004
        /*0032*/ 	.short	0x0020
        /*0034*/ 	.byte	0x00, 0xf4, 0x21, 0x00


	//----- nvinfo : EIATTR_KPARAM_INFO
	.align		4
.L_17:
        /*0038*/ 	.byte	0x04, 0x17
        /*003a*/ 	.short	(.L_19 - .L_18)
.L_18:
        /*003c*/ 	.word	0x00000000
        /*0040*/ 	.short	0x0003
        /*0042*/ 	.short	0x0018
        /*0044*/ 	.byte	0x00, 0xf4, 0x21, 0x00


	//----- nvinfo : EIATTR_KPARAM_INFO
	.align		4
.L_19:
        /*0048*/ 	.byte	0x04, 0x17
        /*004a*/ 	.short	(.L_21 - .L_20)
.L_20:
        /*004c*/ 	.word	0x00000000
        /*0050*/ 	.short	0x0002
        /*0052*/ 	.short	0x0010
        /*0054*/ 	.byte	0x00, 0xf4, 0x21, 0x00


	//----- nvinfo : EIATTR_KPARAM_INFO
	.align		4
.L_21:
        /*0058*/ 	.byte	0x04, 0x17
        /*005a*/ 	.short	(.L_23 - .L_22)
.L_22:
        /*005c*/ 	.word	0x00000000
        /*0060*/ 	.short	0x0001
        /*0062*/ 	.short	0x0008
        /*0064*/ 	.byte	0x00, 0xf4, 0x21, 0x00


	//----- nvinfo : EIATTR_KPARAM_INFO
	.align		4
.L_23:
        /*0068*/ 	.byte	0x04, 0x17
        /*006a*/ 	.short	(.L_25 - .L_24)
.L_24:
        /*006c*/ 	.word	0x00000000
        /*0070*/ 	.short	0x0000
        /*0072*/ 	.short	0x0000
        /*0074*/ 	.byte	0x00, 0xf4, 0x21, 0x00


	//----- nvinfo : EIATTR_SPARSE_MMA_MASK
	.align		4
.L_25:
        /*0078*/ 	.byte	0x03, 0x50
        /*007a*/ 	.short	0x0000


	//----- nvinfo : EIATTR_MAXREG_COUNT
	.align		4
        /*007c*/ 	.byte	0x03, 0x1b
        /*007e*/ 	.short	0x00ff


	//----- nvinfo : EIATTR_EXIT_INSTR_OFFSETS
	.align		4
        /*0080*/ 	.byte	0x04, 0x1c
        /*0082*/ 	.short	(.L_27 - .L_26)


	//   ....[0]....
.L_26:
        /*0084*/ 	.word	0x00000360


	//----- nvinfo : EIATTR_REQNTID
	.align		4
.L_27:
        /*0088*/ 	.byte	0x04, 0x10
        /*008a*/ 	.short	(.L_29 - .L_28)
.L_28:
        /*008c*/ 	.word	0x00000080
        /*0090*/ 	.word	0x00000001
        /*0094*/ 	.word	0x00000001


	//----- nvinfo : EIATTR_CBANK_PARAM_SIZE
	.align		4
.L_29:
        /*0098*/ 	.byte	0x03, 0x19
        /*009a*/ 	.short	0x0034


	//----- nvinfo : EIATTR_PARAM_CBANK
	.align		4
        /*009c*/ 	.byte	0x04, 0x0a
        /*009e*/ 	.short	(.L_31 - .L_30)
	.align		4
.L_30:
        /*00a0*/ 	.word	index@(.nv.constant0.triton_poi_fused__native_batch_norm_legit_no_training_relu_30)
        /*00a4*/ 	.short	0x0210
        /*00a6*/ 	.short	0x0034


	//----- nvinfo : EIATTR_SW_WAR
	.align		4
.L_31:
        /*00a8*/ 	.byte	0x04, 0x36
        /*00aa*/ 	.short	(.L_33 - .L_32)
.L_32:
        /*00ac*/ 	.word	0x00000008
.L_33:


//--------------------- .nv.callgraph             --------------------------
	.section	.nv.callgraph,"",@"SHT_CUDA_CALLGRAPH"
	.align	4
	.sectionentsize	8
	.align		4
        /*0000*/ 	.word	0x00000000
	.align		4
        /*0004*/ 	.word	0xffffffff
	.align		4
        /*0008*/ 	.word	0x00000000
	.align		4
        /*000c*/ 	.word	0xfffffffe
	.align		4
        /*0010*/ 	.word	0x00000000
	.align		4
        /*0014*/ 	.word	0xfffffffd
	.align		4
        /*0018*/ 	.word	0x00000000
	.align		4
        /*001c*/ 	.word	0xfffffffc


//--------------------- .nv.constant4             --------------------------
	.section	.nv.constant4,"a",@progbits
	.align	8
	.align		8
.nv.constant4:
        /*0000*/ 	.dword	_$_str
	.align		8
        /*0008*/ 	.dword	_$_str_$_2


//--------------------- .text.triton_poi_fused__native_batch_norm_legit_no_training_relu_30 --------------------------
	.section	.text.triton_poi_fused__native_batch_norm_legit_no_training_relu_30,"ax",@progbits
	.align	128
        .global         triton_poi_fused__native_batch_norm_legit_no_training_relu_30
        .type           triton_poi_fused__native_batch_norm_legit_no_training_relu_30,@function
        .size           triton_poi_fused__native_batch_norm_legit_no_training_relu_30,(.L_x_1 - triton_poi_fused__native_batch_norm_legit_no_training_relu_30)
        .other          triton_poi_fused__native_batch_norm_legit_no_training_relu_30,@"STO_CUDA_ENTRY STV_DEFAULT"
triton_poi_fused__native_batch_norm_legit_no_training_relu_30:
.text.triton_poi_fused__native_batch_norm_legit_no_training_relu_30:
[----:B------:R-:W-:Y:S01]  /*0000*/  LDC R1, c[0x0][0x28] ;  /* 0x00000a00ff017b82 */ /* 0x000fe20000000800 */
[----:B------:R-:W1:Y:S07]  /*0010*/  S2R R0, SR_TID.X ;  /* 0x0000000000007919 */ /* 0x000e6e0000002100 */
[----:B------:R-:W2:Y:S01]  /*0020*/  LDC.64 R6, c[0x0][0x220] ;  /* 0x00008800ff067b82 */ /* 0x000ea20000000a00 */
[----:B------:R-:W-:Y:S01]  /*0030*/  ULDC.64 UR4, c[0x0][0x208] ;  /* 0x0000820000047ab9 */ /* 0x000fe20000000a00 */
[----:B------:R-:W3:Y:S06]  /*0040*/  S2R R5, SR_CTAID.X ;  /* 0x0000000000057919 */ /* 0x000eec0000002500 */
[----:B------:R-:W4:Y:S08]  /*0050*/  LDC.64 R8, c[0x0][0x228] ;  /* 0x00008a00ff087b82 */ /* 0x000f300000000a00 */
[----:B------:R-:W5:Y:S01]  /*0060*/  LDC.64 R10, c[0x0][0x230] ;  /* 0x00008c00ff0a7b82 */ /* 0x000f620000000a00 */
[----:B-1----:R-:W-:-:S02]  /*0070*/  SHF.L.U32 R0, R0, 0x1, RZ ;  /* 0x0000000100007819 */ /* 0x002fc400000006ff */
[----:B---3--:R-:W-:Y:S02]  /*0080*/  SHF.R.S32.HI R3, RZ, 0x17, R5 ;  /* 0x00000017ff037819 */ /* 0x008fe40000011405 */
[----:B------:R-:W-:Y:S02]  /*0090*/  LOP3.LUT R0, R0, 0xfe, RZ, 0xc0, !PT ;  /* 0x000000fe00007812 */ /* 0x000fe400078ec0ff */
[----:B------:R-:W-:Y:S02]  /*00a0*/  SGXT R3, R3, 0x1 ;  /* 0x000000010303781a */ /* 0x000fe40000000200 */
[----:B------:R-:W-:Y:S02]  /*00b0*/  LEA R0, R5, R0, 0x8 ;  /* 0x0000000005007211 */ /* 0x000fe400078e40ff */
[----:B------:R-:W1:Y:S02]  /*00c0*/  LDC.64 R4, c[0x0][0x218] ;  /* 0x00008600ff047b82 */ /* 0x000e640000000a00 */
[----:B------:R-:W-:-:S04]  /*00d0*/  LEA.HI R3, R3, R0, RZ, 0x2 ;  /* 0x0000000003037211 */ /* 0x000fc800078f10ff */
[--C-:B------:R-:W-:Y:S02]  /*00e0*/  SHF.R.S32.HI R2, RZ, 0x2, R3.reuse ;  /* 0x00000002ff027819 */ /* 0x100fe40000011403 */
[----:B------:R-:W-:-:S04]  /*00f0*/  SHF.R.S32.HI R3, RZ, 0x1f, R3 ;  /* 0x0000001fff037819 */ /* 0x000fc80000011403 */
[----:B------:R-:W-:-:S04]  /*0100*/  LEA.HI R3, R3, R2, RZ, 0x9 ;  /* 0x0000000203037211 */ /* 0x000fc800078f48ff */
[----:B------:R-:W-:-:S04]  /*0110*/  LOP3.LUT R3, R3, 0xfffffe00, RZ, 0xc0, !PT ;  /* 0xfffffe0003037812 */ /* 0x000fc800078ec0ff */
[----:B------:R-:W-:Y:S02]  /*0120*/  IADD3 R13, R2, -R3, RZ ;  /* 0x80000003020d7210 */ /* 0x000fe40007ffe0ff */
[----:B------:R-:W3:Y:S03]  /*0130*/  LDC.64 R2, c[0x0][0x210] ;  /* 0x00008400ff027b82 */ /* 0x000ee60000000a00 */
[----:B--2---:R-:W-:-:S06]  /*0140*/  IMAD.WIDE R6, R13, 0x4, R6 ;  /* 0x000000040d067825 */ /* 0x004fcc00078e0206 */
[----:B------:R-:W2:Y:S01]  /*0150*/  LDG.E.EL R6, desc[UR4][R6.64] ;  /* 0x0000000406067981 */ /* 0x000ea2000c2e1900 */
[----:B-1----:R-:W-:-:S05]  /*0160*/  IMAD.WIDE R4, R13, 0x4, R4 ;  /* 0x000000040d047825 */ /* 0x002fca00078e0204 */
[----:B------:R1:W2:Y:S01]  /*0170*/  LDG.E.EL R12, desc[UR4][R4.64] ;  /* 0x00000004040c7981 */ /* 0x0002a2000c2e1900 */
[----:B---3--:R-:W-:Y:S01]  /*0180*/  IMAD.WIDE R2, R0, 0x4, R2 ;  /* 0x0000000400027825 */ /* 0x008fe200078e0202 */
[----:B------:R-:W-:Y:S01]  /*0190*/  HFMA2.MMA R14, -RZ, RZ, 1.625, 0 ;  /* 0x3e800000ff0e7435 */ /* 0x000fe200000001ff */
[----:B-1----:R-:W1:Y:S04]  /*01a0*/  LDC.64 R4, c[0x0][0x238] ;  /* 0x00008e00ff047b82 */ /* 0x002e680000000a00 */
[----:B------:R-:W3:Y:S01]  /*01b0*/  LDG.E.64 R2, desc[UR4][R2.64] ;  /* 0x0000000402027981 */ /* 0x000ee2000c1e1b00 */
[----:B----4-:R-:W-:-:S04]  /*01c0*/  IMAD.WIDE R8, R13, 0x4, R8 ;  /* 0x000000040d087825 */ /* 0x010fc800078e0208 */
[----:B-----5:R-:W-:Y:S02]  /*01d0*/  IMAD.WIDE R10, R13, 0x4, R10 ;  /* 0x000000040d0a7825 */ /* 0x020fe400078e020a */
[----:B------:R-:W4:Y:S04]  /*01e0*/  LDG.E.EL R8, desc[UR4][R8.64] ;  /* 0x0000000408087981 */ /* 0x000f28000c2e1900 */
[----:B------:R-:W4:Y:S01]  /*01f0*/  LDG.E.EL R11, desc[UR4][R10.64] ;  /* 0x000000040a0b7981 */ /* 0x000f22000c2e1900 */
[----:B-1----:R-:W-:-:S04]  /*0200*/  IMAD.WIDE R4, R0, 0x4, R4 ;  /* 0x0000000400047825 */ /* 0x002fc800078e0204 */
[----:B--2---:R-:W-:-:S04]  /*0210*/  FADD R6, R6, 0.0010000000474974513054 ;  /* 0x3a83126f06067421 */ /* 0x004fc80000000000 */
[----:B------:R-:W1:Y:S02]  /*0220*/  MUFU.SQRT R7, R6 ;  /* 0x0000000600077308 */ /* 0x000e640000002000 */
[C---:B-1----:R-:W-:Y:S02]  /*0230*/  FSETP.GT.AND P0, PT, R7.reuse, 8.50705917302346158658e+37, PT ;  /* 0x7e8000000700780b */ /* 0x042fe40003f04000 */
[----:B------:R-:W-:-:S11]  /*0240*/  FSETP.GEU.AND P1, PT, R7, 1.175494350822287508e-38, PT ;  /* 0x008000000700780b */ /* 0x000fd60003f2e000 */
[----:B------:R-:W-:-:S04]  /*0250*/  @P0 FMUL R7, R7, 0.25 ;  /* 0x3e80000007070820 */ /* 0x000fc80000400000 */
[----:B------:R-:W-:-:S06]  /*0260*/  @!P1 FMUL R7, R7, 16777216 ;  /* 0x4b80000007079820 */ /* 0x000fcc0000400000 */
[----:B------:R-:W1:Y:S01]  /*0270*/  MUFU.RCP R7, R7 ;  /* 0x0000000700077308 */ /* 0x000e620000001000 */
[----:B------:R-:W-:Y:S01]  /*0280*/  FSEL R14, R14, 1, P0 ;  /* 0x3f8000000e0e7808 */ /* 0x000fe20000000000 */
[----:B---3--:R-:W-:-:S04]  /*0290*/  FADD R2, R2, -R12 ;  /* 0x8000000c02027221 */ /* 0x008fc80000000000 */
[----:B------:R-:W-:Y:S01]  /*02a0*/  @!P1 FMUL R14, R14, 16777216 ;  /* 0x4b8000000e0e9820 */ /* 0x000fe20000400000 */
[----:B------:R-:W-:-:S03]  /*02b0*/  FADD R3, R3, -R12 ;  /* 0x8000000c03037221 */ /* 0x000fc60000000000 */
[----:B-1----:R-:W-:-:S04]  /*02c0*/  FMUL R14, R7, R14 ;  /* 0x0000000e070e7220 */ /* 0x002fc80000400000 */
[-C--:B------:R-:W-:Y:S01]  /*02d0*/  FMUL R2, R2, R14.reuse ;  /* 0x0000000e02027220 */ /* 0x080fe20000400000 */
[----:B------:R-:W-:-:S03]  /*02e0*/  FMUL R14, R3, R14 ;  /* 0x0000000e030e7220 */ /* 0x000fc60000400000 */
[C-C-:B----4-:R-:W-:Y:S01]  /*02f0*/  FFMA R2, R8.reuse, R2, R11.reuse ;  /* 0x0000000208027223 */ /* 0x150fe2000000000b */
[----:B------:R-:W-:-:S04]  /*0300*/  FFMA R14, R8, R14, R11 ;  /* 0x0000000e080e7223 */ /* 0x000fc8000000000b */
[----:B------:R-:W-:Y:S02]  /*0310*/  FSETP.GEU.AND P0, PT, R2, RZ, PT ;  /* 0x000000ff0200720b */ /* 0x000fe40003f0e000 */
[----:B------:R-:W-:Y:S02]  /*0320*/  FSETP.GEU.AND P1, PT, R14, RZ, PT ;  /* 0x000000ff0e00720b */ /* 0x000fe40003f2e000 */
[----:B------:R-:W-:Y:S02]  /*0330*/  FSEL R2, R2, RZ, P0 ;  /* 0x000000ff02027208 */ /* 0x000fe40000000000 */
[----:B------:R-:W-:-:S05]  /*0340*/  FSEL R3, R14, RZ, P1 ;  /* 0x000000ff0e037208 */ /* 0x000fca0000800000 */
[----:B------:R-:W-:Y:S01]  /*0350*/  STG.E.64 desc[UR4][R4.64], R2 ;  /* 0x0000000204007986 */ /* 0x000fe2000c101b04 */
[----:B------:R-:W-:Y:S05]  /*0360*/  EXIT ;  /* 0x000000000000794d */ /* 0x000fea0003800000 */
.L_x_0:
[----:B------:R-:W-:-:S00]  /*0370*/  BRA `(.L_x_0) ;  /* 0xfffffffc00fc7947 */ /* 0x000fc0000383ffff */
[----:B------:R-:W-:-:S00]  /*0380*/  NOP ;  /* 0x0000000000007918 */ /* 0x000fc00000000000 */
[----:B------:R-:W-:-:S00]  /*0390*/  NOP ;  /* 0x0000000000007918 */ /* 0x000fc00000000000 */
[----:B------:R-:W-:-:S00]  /*03a0*/  NOP ;  /* 0x0000000000007918 */ /* 0x000fc00000000000 */
[----:B------:R-:W-:-:S00]  /*03b0*/  NOP ;  /* 0x0000000000007918 */ /* 0x000fc00000000000 */
[----:B------:R-:W-:-:S00]  /*03c0*/  NOP ;  /* 0x0000000000007918 */ /* 0x000fc00000000000 */
[----:B------:R-:W-:-:S00]  /*03d0*/  NOP ;  /* 0x0000000000007918 */ /* 0x000fc00000000000 */
[----:B------:R-:W-:-:S00]  /*03e0*/  NOP ;  /* 0x0000000000007918 */ /* 0x000fc00000000000 */
[----:B------:R-:W-:-:S00]  /*03f0*/  NOP ;  /* 0x0000000000007918 */ /* 0x000fc00000000000 */
.L_x_1:


//--------------------- .nv.global.init           --------------------------
	.section	.nv.global.init,"aw",@progbits
.nv.global.init:
	.type		_$_str,@object
	.size		_$_str,(_$_str_$_2 - _$_str)
_$_str:
        /*0000*/ 	.byte	0x5f, 0x5f, 0x43, 0x55, 0x44, 0x41, 0x5f, 0x46, 0x54, 0x5a, 0x00
	.type		_$_str_$_2,@object
	.size		_$_str_$_2,(.L_1 - _$_str_$_2)
_$_str_$_2:
        /*000b*/ 	.byte	0x5f, 0x5f, 0x43, 0x55, 0x44, 0x41, 0x5f, 0x50, 0x52, 0x45, 0x43, 0x5f, 0x53, 0x51, 0x52, 0x54
        /*001b*/ 	.byte	0x00
.L_1:


//--------------------- .nv.constant0.triton_poi_fused__native_batch_norm_legit_no_training_relu_30 --------------------------
	.section	.nv.constant0.triton_poi_fused__native_batch_norm_legit_no_training_relu_30,"a",@progbits
	.sectionflags	@""
	.align	4
.nv.constant0.triton_poi_fused__native_batch_norm_legit_no_training_relu_30:
	.zero		580
